//
// Generated by NVIDIA NVVM Compiler
//
// Compiler Build ID: CL-36424714
// Cuda compilation tools, release 13.0, V13.0.88
// Based on NVVM 20.0.0
//

.version 9.0
.target sm_100
.address_size 64

	// .globl	_Z7fluxFunPfS_

.visible .entry _Z7fluxFunPfS_(
	.param .u64 .ptr .align 1 _Z7fluxFunPfS__param_0,
	.param .u64 .ptr .align 1 _Z7fluxFunPfS__param_1
)
{
	.reg .pred 	%p<2>;
	.reg .b32 	%r<5>;
	.reg .b32 	%f<10>;
	.reg .b64 	%rd<8>;
	.reg .b64 	%fd<4>;

	ld.param.u64 	%rd1, [_Z7fluxFunPfS__param_0];
	ld.param.u64 	%rd2, [_Z7fluxFunPfS__param_1];
	cvta.to.global.u64 	%rd3, %rd2;
	cvta.to.global.u64 	%rd4, %rd1;
	mov.u32 	%r1, %ctaid.x;
	mov.u32 	%r2, %ntid.x;
	mov.u32 	%r3, %tid.x;
	mad.lo.s32 	%r4, %r1, %r2, %r3;
	mul.wide.s32 	%rd5, %r4, 4;
	add.s64 	%rd6, %rd4, %rd5;
	ld.global.f32 	%f1, [%rd6];
	ld.global.f32 	%f2, [%rd6+4];
	ld.global.f32 	%f3, [%rd6+8];
	cvt.f64.f32 	%fd1, %f2;
	sub.f32 	%f4, %f2, %f1;
	abs.f32 	%f5, %f4;
	sub.f32 	%f6, %f3, %f2;
	abs.f32 	%f7, %f6;
	setp.lt.f32 	%p1, %f5, %f7;
	selp.f32 	%f8, %f4, %f6, %p1;
	cvt.f64.f32 	%fd2, %f8;
	fma.rn.f64 	%fd3, %fd2, 0d3FE0000000000000, %fd1;
	cvt.rn.f32.f64 	%f9, %fd3;
	add.s64 	%rd7, %rd3, %rd5;
	st.global.f32 	[%rd7], %f9;
	ret;

}
	// .globl	_Z6updateiffPfS_S_
.visible .entry _Z6updateiffPfS_S_(
	.param .u32 _Z6updateiffPfS_S__param_0,
	.param .f32 _Z6updateiffPfS_S__param_1,
	.param .f32 _Z6updateiffPfS_S__param_2,
	.param .u64 .ptr .align 1 _Z6updateiffPfS_S__param_3,
	.param .u64 .ptr .align 1 _Z6updateiffPfS_S__param_4,
	.param .u64 .ptr .align 1 _Z6updateiffPfS_S__param_5
)
{
	.local .align 4 .b8 	__local_depot1[12];
	.reg .b64 	%SP;
	.reg .b64 	%SPL;
	.reg .b32 	%r<9>;
	.reg .b32 	%f<14>;
	.reg .b64 	%rd<15>;
	.reg .b64 	%fd<7>;

	mov.u64 	%SPL, __local_depot1;
	ld.param.u32 	%r1, [_Z6updateiffPfS_S__param_0];
	ld.param.f32 	%f1, [_Z6updateiffPfS_S__param_1];
	ld.param.f32 	%f2, [_Z6updateiffPfS_S__param_2];
	ld.param.u64 	%rd1, [_Z6updateiffPfS_S__param_3];
	ld.param.u64 	%rd2, [_Z6updateiffPfS_S__param_4];
	ld.param.u64 	%rd3, [_Z6updateiffPfS_S__param_5];
	cvta.to.global.u64 	%rd4, %rd3;
	cvta.to.global.u64 	%rd5, %rd1;
	cvta.to.global.u64 	%rd6, %rd2;
	add.u64 	%rd8, %SPL, 0;
	mov.u32 	%r2, %ctaid.x;
	mov.u32 	%r3, %ntid.x;
	mov.u32 	%r4, %tid.x;
	mad.lo.s32 	%r5, %r2, %r3, %r4;
	mov.b32 	%r6, 0;
	st.local.u32 	[%rd8], %r6;
	mov.b32 	%r7, 1061158912;
	st.local.u32 	[%rd8+4], %r7;
	mov.b32 	%r8, 1051372203;
	st.local.u32 	[%rd8+8], %r8;
	mul.wide.s32 	%rd9, %r5, 4;
	add.s64 	%rd10, %rd6, %rd9;
	ld.global.f32 	%f3, [%rd10+4];
	ld.global.f32 	%f4, [%rd10];
	sub.f32 	%f5, %f3, %f4;
	mul.wide.s32 	%rd11, %r1, 4;
	add.s64 	%rd12, %rd8, %rd11;
	ld.local.f32 	%f6, [%rd12];
	add.s64 	%rd13, %rd5, %rd9;
	ld.global.f32 	%f7, [%rd13];
	mul.f32 	%f8, %f6, %f7;
	cvt.f64.f32 	%fd1, %f8;
	cvt.f64.f32 	%fd2, %f6;
	mov.f64 	%fd3, 0d3FF0000000000000;
	sub.f64 	%fd4, %fd3, %fd2;
	add.s64 	%rd14, %rd4, %rd9;
	ld.global.f32 	%f9, [%rd14];
	div.rn.f32 	%f10, %f1, %f2;
	mul.f32 	%f11, %f10, %f5;
	sub.f32 	%f12, %f9, %f11;
	cvt.f64.f32 	%fd5, %f12;
	fma.rn.f64 	%fd6, %fd4, %fd5, %fd1;
	cvt.rn.f32.f64 	%f13, %fd6;
	st.global.f32 	[%rd14], %f13;
	ret;

}


// ===== COMPILED SASS (sm_100) =====

	.target	sm_100

	.elftype	@"ET_EXEC"


//--------------------- .note.nv.tkinfo           --------------------------
	.section	.note.nv.tkinfo,"",@"SHT_NOTE"
	.sectionflags	@"SHF_NOTE_NV_TKINFO"
	.tkinfo
        /*0018*/ 	.word	0x00000002
        /*0030*/ 	.string	""
        /*0030*/ 	.string	"ptxas"
        /*0030*/ 	.string	"Cuda compilation tools, release 13.0, V13.0.88"
        /*0030*/ 	.string	"Build cuda_13.0.r13.0/compiler.36424714_0"
        /*0030*/ 	.string	"-arch sm_100 -m 64 "



//--------------------- .note.nv.cuinfo           --------------------------
	.section	.note.nv.cuinfo,"",@"SHT_NOTE"
	.sectionflags	@"SHF_NOTE_NV_CUINFO"
        /*0018*/ 	.short	0x0002
        /*001a*/ 	.short	0x0064
        /*001c*/ 	.short	0x0082
	.zero		2


//--------------------- .nv.info                  --------------------------
	.section	.nv.info,"",@"SHT_CUDA_INFO"
	.align	4


	//----- nvinfo : EIATTR_REGCOUNT
	.align		4
        /*0000*/ 	.byte	0x04, 0x2f
        /*0002*/ 	.short	(.L_1 - .L_0)
	.align		4
.L_0:
        /*0004*/ 	.word	index@(_Z7fluxFunPfS_)
        /*0008*/ 	.word	0x00000010


	//----- nvinfo : EIATTR_FRAME_SIZE
	.align		4
.L_1:
        /*000c*/ 	.byte	0x04, 0x11
        /*000e*/ 	.short	(.L_3 - .L_2)
	.align		4
.L_2:
        /*0010*/ 	.word	index@(_Z7fluxFunPfS_)
        /*0014*/ 	.word	0x00000000


	//----- nvinfo : EIATTR_REGCOUNT
	.align		4
.L_3:
        /*0018*/ 	.byte	0x04, 0x2f
        /*001a*/ 	.short	(.L_5 - .L_4)
	.align		4
.L_4:
        /*001c*/ 	.word	index@(_Z6updateiffPfS_S_)
        /*0020*/ 	.word	0x00000016


	//----- nvinfo : EIATTR_FRAME_SIZE
	.align		4
.L_5:
        /*0024*/ 	.byte	0x04, 0x11
        /*0026*/ 	.short	(.L_7 - .L_6)
	.align		4
.L_6:
        /*0028*/ 	.word	index@($__internal_0_$__cuda_sm3x_div_rn_noftz_f32_slowpath)
        /*002c*/ 	.word	0x00000000


	//----- nvinfo : EIATTR_FRAME_SIZE
	.align		4
.L_7:
        /*0030*/ 	.byte	0x04, 0x11
        /*0032*/ 	.short	(.L_9 - .L_8)
	.align		4
.L_8:
        /*0034*/ 	.word	index@(_Z6updateiffPfS_S_)
        /*0038*/ 	.word	0x00000000


	//----- nvinfo : EIATTR_MIN_STACK_SIZE
	.align		4
.L_9:
        /*003c*/ 	.byte	0x04, 0x12
        /*003e*/ 	.short	(.L_11 - .L_10)
	.align		4
.L_10:
        /*0040*/ 	.word	index@(_Z6updateiffPfS_S_)
        /*0044*/ 	.word	0x00000000


	//----- nvinfo : EIATTR_MIN_STACK_SIZE
	.align		4
.L_11:
        /*0048*/ 	.byte	0x04, 0x12
        /*004a*/ 	.short	(.L_13 - .L_12)
	.align		4
.L_12:
        /*004c*/ 	.word	index@(_Z7fluxFunPfS_)
        /*0050*/ 	.word	0x00000000
.L_13:


//--------------------- .nv.compat                --------------------------
	.section	.nv.compat,"",@"SHT_CUDA_COMPAT_INFO"
	.align	4
        /*0000*/ 	.byte	0x02, 0x09, 0x00, 0x00, 0x02, 0x02, 0x01, 0x00, 0x02, 0x05, 0x05, 0x00, 0x03, 0x07, 0x01, 0x01
        /*0010*/ 	.byte	0x02, 0x03, 0x00, 0x00, 0x02, 0x06, 0x01, 0x00, 0x04, 0x0b, 0x08, 0x00, 0x01, 0x00, 0x00, 0x00
        /*0020*/ 	.byte	0x00, 0x00, 0x00, 0x00


//--------------------- .nv.info._Z6updateiffPfS_S_ --------------------------
	.section	.nv.info._Z6updateiffPfS_S_,"",@"SHT_CUDA_INFO"
	.sectionflags	@""
	.align	4


	//----- nvinfo : EIATTR_CUDA_API_VERSION
	.align		4
        /*0000*/ 	.byte	0x04, 0x37
        /*0002*/ 	.short	(.L_15 - .L_14)
.L_14:
        /*0004*/ 	.word	0x00000082


	//----- nvinfo : EIATTR_KPARAM_INFO
	.align		4
.L_15:
        /*0008*/ 	.byte	0x04, 0x17
        /*000a*/ 	.short	(.L_17 - .L_16)
.L_16:
        /*000c*/ 	.word	0x00000000
        /*0010*/ 	.short	0x0005
        /*0012*/ 	.short	0x0020
        /*0014*/ 	.byte	0x00, 0xf5, 0x21, 0x00


	//----- nvinfo : EIATTR_KPARAM_INFO
	.align		4
.L_17:
        /*0018*/ 	.byte	0x04, 0x17
        /*001a*/ 	.short	(.L_19 - .L_18)
.L_18:
        /*001c*/ 	.word	0x00000000
        /*0020*/ 	.short	0x0004
        /*0022*/ 	.short	0x0018
        /*0024*/ 	.byte	0x00, 0xf5, 0x21, 0x00


	//----- nvinfo : EIATTR_KPARAM_INFO
	.align		4
.L_19:
        /*0028*/ 	.byte	0x04, 0x17
        /*002a*/ 	.short	(.L_21 - .L_20)
.L_20:
        /*002c*/ 	.word	0x00000000
        /*0030*/ 	.short	0x0003
        /*0032*/ 	.short	0x0010
        /*0034*/ 	.byte	0x00, 0xf5, 0x21, 0x00


	//----- nvinfo : EIATTR_KPARAM_INFO
	.align		4
.L_21:
        /*0038*/ 	.byte	0x04, 0x17
        /*003a*/ 	.short	(.L_23 - .L_22)
.L_22:
        /*003c*/ 	.word	0x00000000
        /*0040*/ 	.short	0x0002
        /*0042*/ 	.short	0x0008
        /*0044*/ 	.byte	0x00, 0xf0, 0x11, 0x00


	//----- nvinfo : EIATTR_KPARAM_INFO
	.align		4
.L_23:
        /*0048*/ 	.byte	0x04, 0x17
        /*004a*/ 	.short	(.L_25 - .L_24)
.L_24:
        /*004c*/ 	.word	0x00000000
        /*0050*/ 	.short	0x0001
        /*0052*/ 	.short	0x0004
        /*0054*/ 	.byte	0x00, 0xf0, 0x11, 0x00


	//----- nvinfo : EIATTR_KPARAM_INFO
	.align		4
.L_25:
        /*0058*/ 	.byte	0x04, 0x17
        /*005a*/ 	.short	(.L_27 - .L_26)
.L_26:
        /*005c*/ 	.word	0x00000000
        /*0060*/ 	.short	0x0000
        /*0062*/ 	.short	0x0000
        /*0064*/ 	.byte	0x00, 0xf0, 0x11, 0x00


	//----- nvinfo : EIATTR_SPARSE_MMA_MASK
	.align		4
.L_27:
        /*0068*/ 	.byte	0x03, 0x50
        /*006a*/ 	.short	0x0000


	//----- nvinfo : EIATTR_MAXREG_COUNT
	.align		4
        /*006c*/ 	.byte	0x03, 0x1b
        /*006e*/ 	.short	0x00ff


	//----- nvinfo : EIATTR_MERCURY_ISA_VERSION
	.align		4
        /*0070*/ 	.byte	0x03, 0x5f
        /*0072*/ 	.short	0x0101


	//----- nvinfo : EIATTR_VRC_CTA_INIT_COUNT
	.align		4
        /*0074*/ 	.byte	0x02, 0x4a
	.zero		1
	.zero		1


	//----- nvinfo : EIATTR_EXIT_INSTR_OFFSETS
	.align		4
        /*0078*/ 	.byte	0x04, 0x1c
        /*007a*/ 	.short	(.L_29 - .L_28)


	//   ....[0]....
.L_28:
        /*007c*/ 	.word	0x000002e0


	//----- nvinfo : EIATTR_CRS_STACK_SIZE
	.align		4
.L_29:
        /*0080*/ 	.byte	0x04, 0x1e
        /*0082*/ 	.short	(.L_31 - .L_30)
.L_30:
        /*0084*/ 	.word	0x00000000


	//----- nvinfo : EIATTR_CBANK_PARAM_SIZE
	.align		4
.L_31:
        /*0088*/ 	.byte	0x03, 0x19
        /*008a*/ 	.short	0x0028


	//----- nvinfo : EIATTR_PARAM_CBANK
	.align		4
        /*008c*/ 	.byte	0x04, 0x0a
        /*008e*/ 	.short	(.L_33 - .L_32)
	.align		4
.L_32:
        /*0090*/ 	.word	index@(.nv.constant0._Z6updateiffPfS_S_)
        /*0094*/ 	.short	0x0380
        /*0096*/ 	.short	0x0028


	//----- nvinfo : EIATTR_SW_WAR
	.align		4
.L_33:
        /*0098*/ 	.byte	0x04, 0x36
        /*009a*/ 	.short	(.L_35 - .L_34)
.L_34:
        /*009c*/ 	.word	0x00000008
.L_35:


//--------------------- .nv.info._Z7fluxFunPfS_   --------------------------
	.section	.nv.info._Z7fluxFunPfS_,"",@"SHT_CUDA_INFO"
	.sectionflags	@""
	.align	4


	//----- nvinfo : EIATTR_CUDA_API_VERSION
	.align		4
        /*0000*/ 	.byte	0x04, 0x37
        /*0002*/ 	.short	(.L_37 - .L_36)
.L_36:
        /*0004*/ 	.word	0x00000082


	//----- nvinfo : EIATTR_KPARAM_INFO
	.align		4
.L_37:
        /*0008*/ 	.byte	0x04, 0x17
        /*000a*/ 	.short	(.L_39 - .L_38)
.L_38:
        /*000c*/ 	.word	0x00000000
        /*0010*/ 	.short	0x0001
        /*0012*/ 	.short	0x0008
        /*0014*/ 	.byte	0x00, 0xf5, 0x21, 0x00


	//----- nvinfo : EIATTR_KPARAM_INFO
	.align		4
.L_39:
        /*0018*/ 	.byte	0x04, 0x17
        /*001a*/ 	.short	(.L_41 - .L_40)
.L_40:
        /*001c*/ 	.word	0x00000000
        /*0020*/ 	.short	0x0000
        /*0022*/ 	.short	0x0000
        /*0024*/ 	.byte	0x00, 0xf5, 0x21, 0x00


	//----- nvinfo : EIATTR_SPARSE_MMA_MASK
	.align		4
.L_41:
        /*0028*/ 	.byte	0x03, 0x50
        /*002a*/ 	.short	0x0000


	//----- nvinfo : EIATTR_MAXREG_COUNT
	.align		4
        /*002c*/ 	.byte	0x03, 0x1b
        /*002e*/ 	.short	0x00ff


	//----- nvinfo : EIATTR_MERCURY_ISA_VERSION
	.align		4
        /*0030*/ 	.byte	0x03, 0x5f
        /*0032*/ 	.short	0x0101


	//----- nvinfo : EIATTR_VRC_CTA_INIT_COUNT
	.align		4
        /*0034*/ 	.byte	0x02, 0x4a
	.zero		1
	.zero		1


	//----- nvinfo : EIATTR_EXIT_INSTR_OFFSETS
	.align		4
        /*0038*/ 	.byte	0x04, 0x1c
        /*003a*/ 	.short	(.L_43 - .L_42)


	//   ....[0]....
.L_42:
        /*003c*/ 	.word	0x00000160


	//----- nvinfo : EIATTR_CBANK_PARAM_SIZE
	.align		4
.L_43:
        /*0040*/ 	.byte	0x03, 0x19
        /*0042*/ 	.short	0x0010


	//----- nvinfo : EIATTR_PARAM_CBANK
	.align		4
        /*0044*/ 	.byte	0x04, 0x0a
        /*0046*/ 	.short	(.L_45 - .L_44)
	.align		4
.L_44:
        /*0048*/ 	.word	index@(.nv.constant0._Z7fluxFunPfS_)
        /*004c*/ 	.short	0x0380
        /*004e*/ 	.short	0x0010


	//----- nvinfo : EIATTR_SW_WAR
	.align		4
.L_45:
        /*0050*/ 	.byte	0x04, 0x36
        /*0052*/ 	.short	(.L_47 - .L_46)
.L_46:
        /*0054*/ 	.word	0x00000008
.L_47:


//--------------------- .nv.callgraph             --------------------------
	.section	.nv.callgraph,"",@"SHT_CUDA_CALLGRAPH"
	.align	4
	.sectionentsize	8
	.align		4
        /*0000*/ 	.word	0x00000000
	.align		4
        /*0004*/ 	.word	0xffffffff
	.align		4
        /*0008*/ 	.word	0x00000000
	.align		4
        /*000c*/ 	.word	0xfffffffe
	.align		4
        /*0010*/ 	.word	0x00000000
	.align		4
        /*0014*/ 	.word	0xfffffffd
	.align		4
        /*0018*/ 	.word	0x00000000
	.align		4
        /*001c*/ 	.word	0xfffffffc


//--------------------- .text._Z6updateiffPfS_S_  --------------------------
	.section	.text._Z6updateiffPfS_S_,"ax",@progbits
	.align	128
        .global         _Z6updateiffPfS_S_
        .type           _Z6updateiffPfS_S_,@function
        .size           _Z6updateiffPfS_S_,(.L_x_11 - _Z6updateiffPfS_S_)
        .other          _Z6updateiffPfS_S_,@"STO_CUDA_ENTRY STV_DEFAULT"
_Z6updateiffPfS_S_:
.text._Z6updateiffPfS_S_:
[----:B------:R-:W-:Y:S01]  /*0000*/  LDC R1, c[0x0][0x37c] ;  /* 0x0000df00ff017b82 */ /* 0x000fe20000000800 */
[----:B------:R-:W0:Y:S07]  /*0010*/  S2R R0, SR_TID.X ;  /* 0x0000000000007919 */ /* 0x000e2e0000002100 */
[----:B------:R-:W0:Y:S01]  /*0020*/  S2UR UR4, SR_CTAID.X ;  /* 0x00000000000479c3 */ /* 0x000e220000002500 */
[----:B------:R-:W1:Y:S07]  /*0030*/  LDCU.64 UR6, c[0x0][0x358] ;  /* 0x00006b00ff0677ac */ /* 0x000e6e0008000a00 */
[----:B------:R-:W0:Y:S08]  /*0040*/  LDC R3, c[0x0][0x360] ;  /* 0x0000d800ff037b82 */ /* 0x000e300000000800 */
[----:B------:R-:W2:Y:S08]  /*0050*/  LDC.64 R8, c[0x0][0x390] ;  /* 0x0000e400ff087b82 */ /* 0x000eb00000000a00 */
[----:B------:R-:W3:Y:S01]  /*0060*/  LDC.64 R6, c[0x0][0x398] ;  /* 0x0000e600ff067b82 */ /* 0x000ee20000000a00 */
[----:B0-----:R-:W-:-:S07]  /*0070*/  IMAD R3, R3, UR4, R0 ;  /* 0x0000000403037c24 */ /* 0x001fce000f8e0200 */
[----:B------:R-:W0:Y:S01]  /*0080*/  LDC.64 R4, c[0x0][0x3a0] ;  /* 0x0000e800ff047b82 */ /* 0x000e220000000a00 */
[----:B------:R-:W4:Y:S01]  /*0090*/  LDCU.64 UR4, c[0x0][0x380] ;  /* 0x00007000ff0477ac */ /* 0x000f220008000a00 */
[----:B--2---:R-:W-:-:S06]  /*00a0*/  IMAD.WIDE R8, R3, 0x4, R8 ;  /* 0x0000000403087825 */ /* 0x004fcc00078e0208 */
[----:B------:R-:W2:Y:S01]  /*00b0*/  LDC R13, c[0x0][0x388] ;  /* 0x0000e200ff0d7b82 */ /* 0x000ea20000000800 */
[----:B-1----:R1:W2:Y:S01]  /*00c0*/  LDG.E R12, desc[UR6][R8.64] ;  /* 0x00000006080c7981 */ /* 0x0022a2000c1e1900 */
[----:B---3--:R-:W-:-:S05]  /*00d0*/  IMAD.WIDE R6, R3, 0x4, R6 ;  /* 0x0000000403067825 */ /* 0x008fca00078e0206 */
[----:B------:R-:W3:Y:S01]  /*00e0*/  LDG.E R11, desc[UR6][R6.64+0x4] ;  /* 0x00000406060b7981 */ /* 0x000ee2000c1e1900 */
[----:B0-----:R-:W-:-:S03]  /*00f0*/  IMAD.WIDE R4, R3, 0x4, R4 ;  /* 0x0000000403047825 */ /* 0x001fc600078e0204 */
[----:B------:R0:W3:Y:S04]  /*0100*/  LDG.E R10, desc[UR6][R6.64] ;  /* 0x00000006060a7981 */ /* 0x0000e8000c1e1900 */
[----:B------:R0:W5:Y:S01]  /*0110*/  LDG.E R2, desc[UR6][R4.64] ;  /* 0x0000000604027981 */ /* 0x000162000c1e1900 */
[----:B----4-:R-:W-:Y:S01]  /*0120*/  USHF.L.U32 UR4, UR4, 0x2, URZ ;  /* 0x0000000204047899 */ /* 0x010fe200080006ff */
[----:B------:R-:W-:Y:S01]  /*0130*/  IMAD.U32 R14, RZ, RZ, UR5 ;  /* 0x00000005ff0e7e24 */ /* 0x000fe2000f8e00ff */
[----:B--2---:R-:W2:Y:S02]  /*0140*/  MUFU.RCP R0, R13 ;  /* 0x0000000d00007308 */ /* 0x004ea40000001000 */
[----:B------:R-:W-:Y:S02]  /*0150*/  UISETP.EQ.AND UP0, UPT, UR4, URZ, UPT ;  /* 0x000000ff0400728c */ /* 0x000fe4000bf02270 */
[----:B------:R-:W-:-:S02]  /*0160*/  UISETP.EQ.AND UP1, UPT, UR4, 0x4, UPT ;  /* 0x000000040400788c */ /* 0x000fc4000bf22270 */
[----:B------:R-:W-:Y:S02]  /*0170*/  UISETP.EQ.AND UP2, UPT, UR4, 0x8, UPT ;  /* 0x000000080400788c */ /* 0x000fe4000bf42270 */
[----:B------:R-:W4:Y:S05]  /*0180*/  FCHK P0, R14, R13 ;  /* 0x0000000d0e007302 */ /* 0x000f2a0000000000 */
[----:B------:R-:W-:Y:S02]  /*0190*/  @UP0 UMOV UR4, URZ ;  /* 0x000000ff00040c82 */ /* 0x000fe40008000000 */
[----:B------:R-:W-:Y:S02]  /*01a0*/  @UP1 UMOV UR4, 0x3f400000 ;  /* 0x3f40000000041882 */ /* 0x000fe40000000000 */
[----:B------:R-:W-:Y:S01]  /*01b0*/  @UP2 UMOV UR4, 0x3eaaaaab ;  /* 0x3eaaaaab00042882 */ /* 0x000fe20000000000 */
[C---:B--2---:R-:W-:Y:S01]  /*01c0*/  FFMA R3, R0.reuse, -R13, 1 ;  /* 0x3f80000000037423 */ /* 0x044fe2000000080d */
[----:B-1----:R-:W1:Y:S03]  /*01d0*/  F2F.F64.F32 R8, UR4 ;  /* 0x0000000400087d10 */ /* 0x002e660008201800 */
[----:B------:R-:W-:-:S04]  /*01e0*/  FFMA R0, R0, R3, R0 ;  /* 0x0000000300007223 */ /* 0x000fc80000000000 */
[----:B------:R-:W-:Y:S01]  /*01f0*/  FFMA R3, R0, UR5, RZ ;  /* 0x0000000500037c23 */ /* 0x000fe200080000ff */
[----:B-1----:R-:W-:Y:S01]  /*0200*/  DADD R8, -R8, 1 ;  /* 0x3ff0000008087429 */ /* 0x002fe20000000100 */
[----:B0-----:R-:W-:Y:S02]  /*0210*/  FMUL R6, R12, UR4 ;  /* 0x000000040c067c20 */ /* 0x001fe40008400000 */
[----:B------:R-:W-:-:S04]  /*0220*/  FFMA R12, R3, -R13, UR5 ;  /* 0x00000005030c7e23 */ /* 0x000fc8000800080d */
[----:B------:R-:W-:Y:S01]  /*0230*/  FFMA R0, R0, R12, R3 ;  /* 0x0000000c00007223 */ /* 0x000fe20000000003 */
[----:B------:R-:W0:Y:S01]  /*0240*/  F2F.F64.F32 R6, R6 ;  /* 0x0000000600067310 */ /* 0x000e220000201800 */
[----:B---3--:R-:W-:Y:S01]  /*0250*/  FADD R11, R11, -R10 ;  /* 0x8000000a0b0b7221 */ /* 0x008fe20000000000 */
[----:B0---4-:R-:W-:Y:S06]  /*0260*/  @!P0 BRA `(.L_x_0) ;  /* 0x0000000000088947 */ /* 0x011fec0003800000 */
[----:B------:R-:W-:-:S07]  /*0270*/  MOV R10, 0x290 ;  /* 0x00000290000a7802 */ /* 0x000fce0000000f00 */
[----:B-----5:R-:W-:Y:S05]  /*0280*/  CALL.REL.NOINC `($__internal_0_$__cuda_sm3x_div_rn_noftz_f32_slowpath) ;  /* 0x0000000000187944 */ /* 0x020fea0003c00000 */
.L_x_0:
[----:B-----5:R-:W-:-:S04]  /*0290*/  FFMA R0, R11, -R0, R2 ;  /* 0x800000000b007223 */ /* 0x020fc80000000002 */
[----:B------:R-:W0:Y:S02]  /*02a0*/  F2F.F64.F32 R2, R0 ;  /* 0x0000000000027310 */ /* 0x000e240000201800 */
[----:B0-----:R-:W-:-:S10]  /*02b0*/  DFMA R2, R8, R2, R6 ;  /* 0x000000020802722b */ /* 0x001fd40000000006 */
[----:B------:R-:W0:Y:S02]  /*02c0*/  F2F.F32.F64 R3, R2 ;  /* 0x0000000200037310 */ /* 0x000e240000301000 */
[----:B0-----:R-:W-:Y:S01]  /*02d0*/  STG.E desc[UR6][R4.64], R3 ;  /* 0x0000000304007986 */ /* 0x001fe2000c101906 */
[----:B------:R-:W-:Y:S05]  /*02e0*/  EXIT ;  /* 0x000000000000794d */ /* 0x000fea0003800000 */
        .weak           $__internal_0_$__cuda_sm3x_div_rn_noftz_f32_slowpath
        .type           $__internal_0_$__cuda_sm3x_div_rn_noftz_f32_slowpath,@function
        .size           $__internal_0_$__cuda_sm3x_div_rn_noftz_f32_slowpath,(.L_x_11 - $__internal_0_$__cuda_sm3x_div_rn_noftz_f32_slowpath)
$__internal_0_$__cuda_sm3x_div_rn_noftz_f32_slowpath:
[----:B------:R-:W0:Y:S08]  /*02f0*/  LDC R3, c[0x0][0x388] ;  /* 0x0000e200ff037b82 */ /* 0x000e300000000800 */
[----:B------:R-:W1:Y:S08]  /*0300*/  LDC R0, c[0x0][0x384] ;  /* 0x0000e100ff007b82 */ /* 0x000e700000000800 */
[----:B------:R-:W2:Y:S01]  /*0310*/  LDC R15, c[0x0][0x384] ;  /* 0x0000e100ff0f7b82 */ /* 0x000ea20000000800 */
[----:B0-----:R-:W-:-:S07]  /*0320*/  SHF.R.U32.HI R13, RZ, 0x17, R3 ;  /* 0x00000017ff0d7819 */ /* 0x001fce0000011603 */
[----:B------:R-:W0:Y:S01]  /*0330*/  LDC R16, c[0x0][0x388] ;  /* 0x0000e200ff107b82 */ /* 0x000e220000000800 */
[----:B------:R-:W-:Y:S02]  /*0340*/  LOP3.LUT R13, R13, 0xff, RZ, 0xc0, !PT ;  /* 0x000000ff0d0d7812 */ /* 0x000fe400078ec0ff */
[----:B-1----:R-:W-:-:S03]  /*0350*/  SHF.R.U32.HI R12, RZ, 0x17, R0 ;  /* 0x00000017ff0c7819 */ /* 0x002fc60000011600 */
[----:B------:R-:W-:Y:S01]  /*0360*/  VIADD R18, R13, 0xffffffff ;  /* 0xffffffff0d127836 */ /* 0x000fe20000000000 */
[----:B------:R-:W-:-:S04]  /*0370*/  LOP3.LUT R14, R12, 0xff, RZ, 0xc0, !PT ;  /* 0x000000ff0c0e7812 */ /* 0x000fc800078ec0ff */
[----:B------:R-:W-:Y:S01]  /*0380*/  ISETP.GT.U32.AND P0, PT, R18, 0xfd, PT ;  /* 0x000000fd1200780c */ /* 0x000fe20003f04070 */
[----:B------:R-:W-:-:S05]  /*0390*/  VIADD R17, R14, 0xffffffff ;  /* 0xffffffff0e117836 */ /* 0x000fca0000000000 */
[----:B------:R-:W-:-:S13]  /*03a0*/  ISETP.GT.U32.OR P0, PT, R17, 0xfd, P0 ;  /* 0x000000fd1100780c */ /* 0x000fda0000704470 */
[----:B------:R-:W-:Y:S01]  /*03b0*/  @!P0 IMAD.MOV.U32 R12, RZ, RZ, RZ ;  /* 0x000000ffff0c8224 */ /* 0x000fe200078e00ff */
[----:B--2---:R-:W-:Y:S06]  /*03c0*/  @!P0 BRA `(.L_x_1) ;  /* 0x00000000005c8947 */ /* 0x004fec0003800000 */
[----:B------:R-:W-:Y:S02]  /*03d0*/  FSETP.GTU.FTZ.AND P0, PT, |R0|, +INF , PT ;  /* 0x7f8000000000780b */ /* 0x000fe40003f1c200 */
[----:B------:R-:W-:-:S04]  /*03e0*/  FSETP.GTU.FTZ.AND P1, PT, |R3|, +INF , PT ;  /* 0x7f8000000300780b */ /* 0x000fc80003f3c200 */
[----:B------:R-:W-:-:S13]  /*03f0*/  PLOP3.LUT P0, PT, P0, P1, PT, 0xf8, 0x8f ;  /* 0x00000000008f781c */ /* 0x000fda0000703f70 */
[----:B------:R-:W-:Y:S05]  /*0400*/  @P0 BRA `(.L_x_2) ;  /* 0x0000000400440947 */ /* 0x000fea0003800000 */
[----:B0-----:R-:W-:-:S13]  /*0410*/  LOP3.LUT P0, RZ, R16, 0x7fffffff, R15, 0xc8, !PT ;  /* 0x7fffffff10ff7812 */ /* 0x001fda000780c80f */
[----:B------:R-:W-:Y:S05]  /*0420*/  @!P0 BRA `(.L_x_3) ;  /* 0x0000000400348947 */ /* 0x000fea0003800000 */
[C---:B------:R-:W-:Y:S02]  /*0430*/  FSETP.NEU.FTZ.AND P2, PT, |R0|.reuse, +INF , PT ;  /* 0x7f8000000000780b */ /* 0x040fe40003f5d200 */
[----:B------:R-:W-:Y:S02]  /*0440*/  FSETP.NEU.FTZ.AND P1, PT, |R3|, +INF , PT ;  /* 0x7f8000000300780b */ /* 0x000fe40003f3d200 */
[----:B------:R-:W-:-:S11]  /*0450*/  FSETP.NEU.FTZ.AND P0, PT, |R0|, +INF , PT ;  /* 0x7f8000000000780b */ /* 0x000fd60003f1d200 */
[----:B------:R-:W-:Y:S05]  /*0460*/  @!P1 BRA !P2, `(.L_x_3) ;  /* 0x0000000400249947 */ /* 0x000fea0005000000 */
[----:B------:R-:W-:-:S04]  /*0470*/  LOP3.LUT P2, RZ, R15, 0x7fffffff, RZ, 0xc0, !PT ;  /* 0x7fffffff0fff7812 */ /* 0x000fc8000784c0ff */
[----:B------:R-:W-:-:S13]  /*0480*/  PLOP3.LUT P1, PT, P1, P2, PT, 0x2f, 0xf2 ;  /* 0x0000000000f2781c */ /* 0x000fda0000f24577 */
[----:B------:R-:W-:Y:S05]  /*0490*/  @P1 BRA `(.L_x_4) ;  /* 0x0000000400101947 */ /* 0x000fea0003800000 */
[----:B------:R-:W-:-:S04]  /*04a0*/  LOP3.LUT P1, RZ, R16, 0x7fffffff, RZ, 0xc0, !PT ;  /* 0x7fffffff10ff7812 */ /* 0x000fc8000782c0ff */
[----:B------:R-:W-:-:S13]  /*04b0*/  PLOP3.LUT P0, PT, P0, P1, PT, 0x2f, 0xf2 ;  /* 0x0000000000f2781c */ /* 0x000fda0000702577 */
[----:B------:R-:W-:Y:S05]  /*04c0*/  @P0 BRA `(.L_x_5) ;  /* 0x0000000000f80947 */ /* 0x000fea0003800000 */
[----:B------:R-:W-:Y:S02]  /*04d0*/  ISETP.GE.AND P0, PT, R17, RZ, PT ;  /* 0x000000ff1100720c */ /* 0x000fe40003f06270 */
[----:B------:R-:W-:-:S11]  /*04e0*/  ISETP.GE.AND P1, PT, R18, RZ, PT ;  /* 0x000000ff1200720c */ /* 0x000fd60003f26270 */
[----:B------:R-:W-:Y:S02]  /*04f0*/  @P0 IMAD.MOV.U32 R12, RZ, RZ, RZ ;  /* 0x000000ffff0c0224 */ /* 0x000fe400078e00ff */
[----:B------:R-:W-:Y:S01]  /*0500*/  @!P0 FFMA R15, R0, 1.84467440737095516160e+19, RZ ;  /* 0x5f800000000f8823 */ /* 0x000fe200000000ff */
[----:B------:R-:W-:Y:S02]  /*0510*/  @!P0 IMAD.MOV.U32 R12, RZ, RZ, -0x40 ;  /* 0xffffffc0ff0c8424 */ /* 0x000fe400078e00ff */
[----:B------:R-:W-:Y:S02]  /*0520*/  @!P1 FFMA R16, R3, 1.84467440737095516160e+19, RZ ;  /* 0x5f80000003109823 */ /* 0x000fe400000000ff */
[----:B------:R-:W-:-:S07]  /*0530*/  @!P1 VIADD R12, R12, 0x40 ;  /* 0x000000400c0c9836 */ /* 0x000fce0000000000 */
.L_x_1:
[----:B------:R-:W-:Y:S01]  /*0540*/  LEA R3, R13, 0xc0800000, 0x17 ;  /* 0xc08000000d037811 */ /* 0x000fe200078eb8ff */
[----:B------:R-:W-:-:S04]  /*0550*/  VIADD R14, R14, 0xffffff81 ;  /* 0xffffff810e0e7836 */ /* 0x000fc80000000000 */
[----:B0-----:R-:W-:Y:S01]  /*0560*/  IMAD.IADD R3, R16, 0x1, -R3 ;  /* 0x0000000110037824 */ /* 0x001fe200078e0a03 */
[C---:B------:R-:W-:Y:S01]  /*0570*/  IADD3 R13, PT, PT, R14.reuse, 0x7f, -R13 ;  /* 0x0000007f0e0d7810 */ /* 0x040fe20007ffe80d */
[----:B------:R-:W-:Y:S02]  /*0580*/  IMAD R0, R14, -0x800000, R15 ;  /* 0xff8000000e007824 */ /* 0x000fe400078e020f */
[----:B------:R-:W0:Y:S01]  /*0590*/  MUFU.RCP R16, R3 ;  /* 0x0000000300107308 */ /* 0x000e220000001000 */
[----:B------:R-:W-:Y:S01]  /*05a0*/  FADD.FTZ R17, -R3, -RZ ;  /* 0x800000ff03117221 */ /* 0x000fe20000010100 */
[----:B------:R-:W-:-:S03]  /*05b0*/  IMAD.IADD R13, R13, 0x1, R12 ;  /* 0x000000010d0d7824 */ /* 0x000fc600078e020c */
[----:B0-----:R-:W-:-:S04]  /*05c0*/  FFMA R19, R16, R17, 1 ;  /* 0x3f80000010137423 */ /* 0x001fc80000000011 */
[----:B------:R-:W-:-:S04]  /*05d0*/  FFMA R18, R16, R19, R16 ;  /* 0x0000001310127223 */ /* 0x000fc80000000010 */
[----:B------:R-:W-:-:S04]  /*05e0*/  FFMA R15, R0, R18, RZ ;  /* 0x00000012000f7223 */ /* 0x000fc800000000ff */
[----:B------:R-:W-:-:S04]  /*05f0*/  FFMA R16, R17, R15, R0 ;  /* 0x0000000f11107223 */ /* 0x000fc80000000000 */
[----:B------:R-:W-:-:S04]  /*0600*/  FFMA R15, R18, R16, R15 ;  /* 0x00000010120f7223 */ /* 0x000fc8000000000f */
[----:B------:R-:W-:-:S04]  /*0610*/  FFMA R16, R17, R15, R0 ;  /* 0x0000000f11107223 */ /* 0x000fc80000000000 */
[----:B------:R-:W-:-:S05]  /*0620*/  FFMA R0, R18, R16, R15 ;  /* 0x0000001012007223 */ /* 0x000fca000000000f */
[----:B------:R-:W-:-:S04]  /*0630*/  SHF.R.U32.HI R3, RZ, 0x17, R0 ;  /* 0x00000017ff037819 */ /* 0x000fc80000011600 */
[----:B------:R-:W-:-:S05]  /*0640*/  LOP3.LUT R3, R3, 0xff, RZ, 0xc0, !PT ;  /* 0x000000ff03037812 */ /* 0x000fca00078ec0ff */
[----:B------:R-:W-:-:S04]  /*0650*/  IMAD.IADD R17, R3, 0x1, R13 ;  /* 0x0000000103117824 */ /* 0x000fc800078e020d */
[----:B------:R-:W-:-:S05]  /*0660*/  VIADD R3, R17, 0xffffffff ;  /* 0xffffffff11037836 */ /* 0x000fca0000000000 */
[----:B------:R-:W-:-:S13]  /*0670*/  ISETP.GE.U32.AND P0, PT, R3, 0xfe, PT ;  /* 0x000000fe0300780c */ /* 0x000fda0003f06070 */
[----:B------:R-:W-:Y:S05]  /*0680*/  @!P0 BRA `(.L_x_6) ;  /* 0x0000000000808947 */ /* 0x000fea0003800000 */
[----:B------:R-:W-:-:S13]  /*0690*/  ISETP.GT.AND P0, PT, R17, 0xfe, PT ;  /* 0x000000fe1100780c */ /* 0x000fda0003f04270 */
[----:B------:R-:W-:Y:S05]  /*06a0*/  @P0 BRA `(.L_x_7) ;  /* 0x00000000006c0947 */ /* 0x000fea0003800000 */
[----:B------:R-:W-:-:S13]  /*06b0*/  ISETP.GE.AND P0, PT, R17, 0x1, PT ;  /* 0x000000011100780c */ /* 0x000fda0003f06270 */
[----:B------:R-:W-:Y:S05]  /*06c0*/  @P0 BRA `(.L_x_8) ;  /* 0x0000000000980947 */ /* 0x000fea0003800000 */
[----:B------:R-:W-:Y:S02]  /*06d0*/  ISETP.GE.AND P0, PT, R17, -0x18, PT ;  /* 0xffffffe81100780c */ /* 0x000fe40003f06270 */
[----:B------:R-:W-:-:S11]  /*06e0*/  LOP3.LUT R0, R0, 0x80000000, RZ, 0xc0, !PT ;  /* 0x8000000000007812 */ /* 0x000fd600078ec0ff */
[----:B------:R-:W-:Y:S05]  /*06f0*/  @!P0 BRA `(.L_x_8) ;  /* 0x00000000008c8947 */ /* 0x000fea0003800000 */
[CCC-:B------:R-:W-:Y:S01]  /*0700*/  FFMA.RZ R3, R18.reuse, R16.reuse, R15.reuse ;  /* 0x0000001012037223 */ /* 0x1c0fe2000000c00f */
[C---:B------:R-:W-:Y:S02]  /*0710*/  VIADD R14, R17.reuse, 0x20 ;  /* 0x00000020110e7836 */ /* 0x040fe40000000000 */
[CCC-:B------:R-:W-:Y:S01]  /*0720*/  FFMA.RM R12, R18.reuse, R16.reuse, R15.reuse ;  /* 0x00000010120c7223 */ /* 0x1c0fe2000000400f */
[----:B------:R-:W-:Y:S02]  /*0730*/  ISETP.NE.AND P2, PT, R17, RZ, PT ;  /* 0x000000ff1100720c */ /* 0x000fe40003f45270 */
[----:B------:R-:W-:Y:S01]  /*0740*/  LOP3.LUT R13, R3, 0x7fffff, RZ, 0xc0, !PT ;  /* 0x007fffff030d7812 */ /* 0x000fe200078ec0ff */
[----:B------:R-:W-:Y:S01]  /*0750*/  FFMA.RP R3, R18, R16, R15 ;  /* 0x0000001012037223 */ /* 0x000fe2000000800f */
[----:B------:R-:W-:Y:S01]  /*0760*/  IMAD.MOV R15, RZ, RZ, -R17 ;  /* 0x000000ffff0f7224 */ /* 0x000fe200078e0a11 */
[----:B------:R-:W-:Y:S02]  /*0770*/  ISETP.NE.AND P1, PT, R17, RZ, PT ;  /* 0x000000ff1100720c */ /* 0x000fe40003f25270 */
[----:B------:R-:W-:-:S02]  /*0780*/  LOP3.LUT R13, R13, 0x800000, RZ, 0xfc, !PT ;  /* 0x008000000d0d7812 */ /* 0x000fc400078efcff */
[----:B------:R-:W-:Y:S02]  /*0790*/  FSETP.NEU.FTZ.AND P0, PT, R3, R12, PT ;  /* 0x0000000c0300720b */ /* 0x000fe40003f1d000 */
[----:B------:R-:W-:Y:S02]  /*07a0*/  SHF.L.U32 R14, R13, R14, RZ ;  /* 0x0000000e0d0e7219 */ /* 0x000fe400000006ff */
[----:B------:R-:W-:Y:S02]  /*07b0*/  SEL R12, R15, RZ, P2 ;  /* 0x000000ff0f0c7207 */ /* 0x000fe40001000000 */
[----:B------:R-:W-:Y:S02]  /*07c0*/  ISETP.NE.AND P1, PT, R14, RZ, P1 ;  /* 0x000000ff0e00720c */ /* 0x000fe40000f25270 */
[----:B------:R-:W-:Y:S02]  /*07d0*/  SHF.R.U32.HI R12, RZ, R12, R13 ;  /* 0x0000000cff0c7219 */ /* 0x000fe4000001160d */
[----:B------:R-:W-:-:S02]  /*07e0*/  PLOP3.LUT P0, PT, P0, P1, PT, 0xf8, 0x8f ;  /* 0x00000000008f781c */ /* 0x000fc40000703f70 */
[----:B------:R-:W-:Y:S02]  /*07f0*/  SHF.R.U32.HI R14, RZ, 0x1, R12 ;  /* 0x00000001ff0e7819 */ /* 0x000fe4000001160c */
[----:B------:R-:W-:-:S04]  /*0800*/  SEL R3, RZ, 0x1, !P0 ;  /* 0x00000001ff037807 */ /* 0x000fc80004000000 */
[----:B------:R-:W-:-:S04]  /*0810*/  LOP3.LUT R3, R3, 0x1, R14, 0xf8, !PT ;  /* 0x0000000103037812 */ /* 0x000fc800078ef80e */
[----:B------:R-:W-:-:S05]  /*0820*/  LOP3.LUT R3, R3, R12, RZ, 0xc0, !PT ;  /* 0x0000000c03037212 */ /* 0x000fca00078ec0ff */
[----:B------:R-:W-:-:S05]  /*0830*/  IMAD.IADD R3, R14, 0x1, R3 ;  /* 0x000000010e037824 */ /* 0x000fca00078e0203 */
[----:B------:R-:W-:Y:S01]  /*0840*/  LOP3.LUT R0, R3, R0, RZ, 0xfc, !PT ;  /* 0x0000000003007212 */ /* 0x000fe200078efcff */
[----:B------:R-:W-:Y:S06]  /*0850*/  BRA `(.L_x_8) ;  /* 0x0000000000347947 */ /* 0x000fec0003800000 */
.L_x_7:
[----:B------:R-:W-:-:S04]  /*0860*/  LOP3.LUT R0, R0, 0x80000000, RZ, 0xc0, !PT ;  /* 0x8000000000007812 */ /* 0x000fc800078ec0ff */
[----:B------:R-:W-:Y:S01]  /*0870*/  LOP3.LUT R0, R0, 0x7f800000, RZ, 0xfc, !PT ;  /* 0x7f80000000007812 */ /* 0x000fe200078efcff */
[----:B------:R-:W-:Y:S06]  /*0880*/  BRA `(.L_x_8) ;  /* 0x0000000000287947 */ /* 0x000fec0003800000 */
.L_x_6:
[----:B------:R-:W-:Y:S01]  /*0890*/  IMAD R0, R13, 0x800000, R0 ;  /* 0x008000000d007824 */ /* 0x000fe200078e0200 */
[----:B------:R-:W-:Y:S06]  /*08a0*/  BRA `(.L_x_8) ;  /* 0x0000000000207947 */ /* 0x000fec0003800000 */
.L_x_5:
[----:B------:R-:W-:-:S04]  /*08b0*/  LOP3.LUT R0, R16, 0x80000000, R15, 0x48, !PT ;  /* 0x8000000010007812 */ /* 0x000fc800078e480f */
[----:B------:R-:W-:Y:S01]  /*08c0*/  LOP3.LUT R0, R0, 0x7f800000, RZ, 0xfc, !PT ;  /* 0x7f80000000007812 */ /* 0x000fe200078efcff */
[----:B------:R-:W-:Y:S06]  /*08d0*/  BRA `(.L_x_8) ;  /* 0x0000000000147947 */ /* 0x000fec0003800000 */
.L_x_4:
[----:B------:R-:W-:Y:S01]  /*08e0*/  LOP3.LUT R0, R16, 0x80000000, R15, 0x48, !PT ;  /* 0x8000000010007812 */ /* 0x000fe200078e480f */
[----:B------:R-:W-:Y:S06]  /*08f0*/  BRA `(.L_x_8) ;  /* 0x00000000000c7947 */ /* 0x000fec0003800000 */
.L_x_3:
[----:B------:R-:W0:Y:S01]  /*0900*/  MUFU.RSQ R0, -QNAN ;  /* 0xffc0000000007908 */ /* 0x000e220000001400 */
[----:B------:R-:W-:Y:S05]  /*0910*/  BRA `(.L_x_8) ;  /* 0x0000000000047947 */ /* 0x000fea0003800000 */
.L_x_2:
[----:B------:R-:W-:-:S07]  /*0920*/  FADD.FTZ R0, R0, R3 ;  /* 0x0000000300007221 */ /* 0x000fce0000010000 */
.L_x_8:
[----:B------:R-:W-:Y:S02]  /*0930*/  IMAD.MOV.U32 R12, RZ, RZ, R10 ;  /* 0x000000ffff0c7224 */ /* 0x000fe400078e000a */
[----:B------:R-:W-:-:S04]  /*0940*/  IMAD.MOV.U32 R13, RZ, RZ, 0x0 ;  /* 0x00000000ff0d7424 */ /* 0x000fc800078e00ff */
[----:B0-----:R-:W-:Y:S05]  /*0950*/  RET.REL.NODEC R12 `(_Z6updateiffPfS_S_) ;  /* 0xfffffff40ca87950 */ /* 0x001fea0003c3ffff */
.L_x_9:
[----:B------:R-:W-:-:S00]  /*0960*/  BRA `(.L_x_9) ;  /* 0xfffffffc00fc7947 */ /* 0x000fc0000383ffff */
[----:B------:R-:W-:-:S00]  /*0970*/  NOP ;  /* 0x0000000000007918 */ /* 0x000fc00000000000 */
        /* <DEDUP_REMOVED lines=8> */
.L_x_11:


//--------------------- .text._Z7fluxFunPfS_      --------------------------
	.section	.text._Z7fluxFunPfS_,"ax",@progbits
	.align	128
        .global         _Z7fluxFunPfS_
        .type           _Z7fluxFunPfS_,@function
        .size           _Z7fluxFunPfS_,(.L_x_13 - _Z7fluxFunPfS_)
        .other          _Z7fluxFunPfS_,@"STO_CUDA_ENTRY STV_DEFAULT"
_Z7fluxFunPfS_:
.text._Z7fluxFunPfS_:
[----:B------:R-:W-:Y:S01]  /*0000*/  LDC R1, c[0x0][0x37c] ;  /* 0x0000df00ff017b82 */ /* 0x000fe20000000800 */
[----:B------:R-:W0:Y:S07]  /*0010*/  S2R R0, SR_TID.X ;  /* 0x0000000000007919 */ /* 0x000e2e0000002100 */
[----:B------:R-:W0:Y:S01]  /*0020*/  S2UR UR6, SR_CTAID.X ;  /* 0x00000000000679c3 */ /* 0x000e220000002500 */
[----:B------:R-:W1:Y:S07]  /*0030*/  LDCU.64 UR4, c[0x0][0x358] ;  /* 0x00006b00ff0477ac */ /* 0x000e6e0008000a00 */
[----:B------:R-:W0:Y:S08]  /*0040*/  LDC R11, c[0x0][0x360] ;  /* 0x0000d800ff0b7b82 */ /* 0x000e300000000800 */
[----:B------:R-:W2:Y:S08]  /*0050*/  LDC.64 R2, c[0x0][0x380] ;  /* 0x0000e000ff027b82 */ /* 0x000eb00000000a00 */
[----:B------:R-:W3:Y:S01]  /*0060*/  LDC.64 R8, c[0x0][0x388] ;  /* 0x0000e200ff087b82 */ /* 0x000ee20000000a00 */
[----:B0-----:R-:W-:-:S04]  /*0070*/  IMAD R11, R11, UR6, R0 ;  /* 0x000000060b0b7c24 */ /* 0x001fc8000f8e0200 */
[----:B--2---:R-:W-:-:S05]  /*0080*/  IMAD.WIDE R2, R11, 0x4, R2 ;  /* 0x000000040b027825 */ /* 0x004fca00078e0202 */
[----:B-1----:R-:W2:Y:S04]  /*0090*/  LDG.E R0, desc[UR4][R2.64] ;  /* 0x0000000402007981 */ /* 0x002ea8000c1e1900 */
[----:B------:R-:W2:Y:S04]  /*00a0*/  LDG.E R13, desc[UR4][R2.64+0x4] ;  /* 0x00000404020d7981 */ /* 0x000ea8000c1e1900 */
[----:B------:R-:W4:Y:S01]  /*00b0*/  LDG.E R4, desc[UR4][R2.64+0x8] ;  /* 0x0000080402047981 */ /* 0x000f22000c1e1900 */
[----:B--2---:R-:W-:Y:S01]  /*00c0*/  FADD R0, -R0, R13 ;  /* 0x0000000d00007221 */ /* 0x004fe20000000100 */
[----:B----4-:R-:W-:-:S02]  /*00d0*/  FADD R7, -R13, R4 ;  /* 0x000000040d077221 */ /* 0x010fc40000000100 */
[----:B------:R-:W-:Y:S03]  /*00e0*/  F2F.F64.F32 R4, R13 ;  /* 0x0000000d00047310 */ /* 0x000fe60000201800 */
[----:B------:R-:W-:-:S04]  /*00f0*/  FSETP.GEU.AND P0, PT, |R0|, |R7|, PT ;  /* 0x400000070000720b */ /* 0x000fc80003f0e200 */
[----:B------:R-:W-:-:S04]  /*0100*/  FSEL R0, R0, R7, !P0 ;  /* 0x0000000700007208 */ /* 0x000fc80004000000 */
[----:B------:R-:W0:Y:S02]  /*0110*/  F2F.F64.F32 R6, R0 ;  /* 0x0000000000067310 */ /* 0x000e240000201800 */
[----:B0-----:R-:W-:Y:S01]  /*0120*/  DFMA R4, R6, 0.5, R4 ;  /* 0x3fe000000604782b */ /* 0x001fe20000000004 */
[----:B---3--:R-:W-:-:S09]  /*0130*/  IMAD.WIDE R6, R11, 0x4, R8 ;  /* 0x000000040b067825 */ /* 0x008fd200078e0208 */
[----:B------:R-:W0:Y:S02]  /*0140*/  F2F.F32.F64 R5, R4 ;  /* 0x0000000400057310 */ /* 0x000e240000301000 */
[----:B0-----:R-:W-:Y:S01]  /*0150*/  STG.E desc[UR4][R6.64], R5 ;  /* 0x0000000506007986 */ /* 0x001fe2000c101904 */
[----:B------:R-:W-:Y:S05]  /*0160*/  EXIT ;  /* 0x000000000000794d */ /* 0x000fea0003800000 */
.L_x_10:
        /* <DEDUP_REMOVED lines=9> */
.L_x_13:


//--------------------- .nv.shared.reserved.0     --------------------------
	.section	.nv.shared.reserved.0,"aw",@nobits
	.weak		__nv_reservedSMEM_offset_0_alias
	.size		__nv_reservedSMEM_offset_0_alias, 0, 64
	.other		__nv_reservedSMEM_offset_0_alias,@"STO_CUDA_RESERVED_SHARED STV_DEFAULT"
__nv_reservedSMEM_offset_0_alias:
	.zero		0
	.zero		64


//--------------------- .nv.constant0._Z6updateiffPfS_S_ --------------------------
	.section	.nv.constant0._Z6updateiffPfS_S_,"a",@progbits
	.sectionflags	@""
	.align	4
.nv.constant0._Z6updateiffPfS_S_:
	.zero		936


//--------------------- .nv.constant0._Z7fluxFunPfS_ --------------------------
	.section	.nv.constant0._Z7fluxFunPfS_,"a",@progbits
	.sectionflags	@""
	.align	4
.nv.constant0._Z7fluxFunPfS_:
	.zero		912


//--------------------- SYMBOLS --------------------------

	.type		.nv.reservedSmem.offset0,@object
	.size		.nv.reservedSmem.offset0,0x4
